//
// Generated by NVIDIA NVVM Compiler
//
// Compiler Build ID: CL-36424714
// Cuda compilation tools, release 13.0, V13.0.88
// Based on NVVM 20.0.0
//

.version 9.0
.target sm_100
.address_size 64

	// .globl	_Z9graphletsPiyS_yS_S_P11EDGE_OUTPUT
.extern .func  (.param .b64 func_retval0) malloc
(
	.param .b64 malloc_param_0
)
;

.visible .entry _Z9graphletsPiyS_yS_S_P11EDGE_OUTPUT(
	.param .u64 .ptr .align 1 _Z9graphletsPiyS_yS_S_P11EDGE_OUTPUT_param_0,
	.param .u64 _Z9graphletsPiyS_yS_S_P11EDGE_OUTPUT_param_1,
	.param .u64 .ptr .align 1 _Z9graphletsPiyS_yS_S_P11EDGE_OUTPUT_param_2,
	.param .u64 _Z9graphletsPiyS_yS_S_P11EDGE_OUTPUT_param_3,
	.param .u64 .ptr .align 1 _Z9graphletsPiyS_yS_S_P11EDGE_OUTPUT_param_4,
	.param .u64 .ptr .align 1 _Z9graphletsPiyS_yS_S_P11EDGE_OUTPUT_param_5,
	.param .u64 .ptr .align 1 _Z9graphletsPiyS_yS_S_P11EDGE_OUTPUT_param_6
)
{
	.reg .pred 	%p<28>;
	.reg .b32 	%r<159>;
	.reg .b64 	%rd<71>;

	ld.param.u64 	%rd17, [_Z9graphletsPiyS_yS_S_P11EDGE_OUTPUT_param_0];
	ld.param.u64 	%rd13, [_Z9graphletsPiyS_yS_S_P11EDGE_OUTPUT_param_2];
	ld.param.u64 	%rd14, [_Z9graphletsPiyS_yS_S_P11EDGE_OUTPUT_param_3];
	ld.param.u64 	%rd15, [_Z9graphletsPiyS_yS_S_P11EDGE_OUTPUT_param_4];
	ld.param.u64 	%rd18, [_Z9graphletsPiyS_yS_S_P11EDGE_OUTPUT_param_5];
	cvta.to.global.u64 	%rd1, %rd17;
	cvta.to.global.u64 	%rd2, %rd18;
	mov.u32 	%r74, %ctaid.x;
	mov.u32 	%r75, %ntid.x;
	mov.u32 	%r76, %tid.x;
	mad.lo.s32 	%r77, %r74, %r75, %r76;
	cvt.s64.s32 	%rd3, %r77;
	setp.le.u64 	%p1, %rd14, %rd3;
	@%p1 bra 	$L__BB0_14;
	cvta.to.global.u64 	%rd19, %rd13;
	cvta.to.global.u64 	%rd20, %rd15;
	shl.b64 	%rd21, %rd3, 2;
	add.s64 	%rd22, %rd19, %rd21;
	ld.global.u32 	%r78, [%rd22];
	mul.wide.s32 	%rd23, %r78, 4;
	add.s64 	%rd24, %rd20, %rd23;
	ld.global.u32 	%r1, [%rd24];
	add.s64 	%rd25, %rd2, %rd23;
	ld.global.u32 	%r2, [%rd25];
	mul.wide.s32 	%rd26, %r1, 4;
	add.s64 	%rd4, %rd1, %rd26;
	ld.global.u32 	%r79, [%rd4+4];
	ld.global.u32 	%r80, [%rd4];
	not.b32 	%r81, %r80;
	add.s32 	%r3, %r79, %r81;
	mul.wide.s32 	%rd27, %r3, 4;
	{ // callseq 0, 0
	.param .b64 param0;
	st.param.b64 	[param0], %rd27;
	.param .b64 retval0;
	call.uni (retval0), 
	malloc, 
	(
	param0
	);
	ld.param.b64 	%rd28, [retval0];
	} // callseq 0
	{ // callseq 1, 0
	.param .b64 param0;
	st.param.b64 	[param0], %rd27;
	.param .b64 retval0;
	call.uni (retval0), 
	malloc, 
	(
	param0
	);
	ld.param.b64 	%rd29, [retval0];
	} // callseq 1
	ld.global.u32 	%r136, [%rd4];
	ld.global.u32 	%r138, [%rd4+4];
	setp.ge.s32 	%p2, %r136, %r138;
	@%p2 bra 	$L__BB0_10;
	mov.b32 	%r129, 0;
	mov.b32 	%r130, -1;
$L__BB0_3:
	mul.wide.s32 	%rd30, %r136, 4;
	add.s64 	%rd31, %rd2, %rd30;
	ld.global.u32 	%r10, [%rd31];
	setp.eq.s32 	%p3, %r10, %r2;
	@%p3 bra 	$L__BB0_8;
	mul.wide.s32 	%rd32, %r10, 4;
	add.s64 	%rd33, %rd1, %rd32;
	ld.global.u32 	%r84, [%rd33];
	mul.wide.s32 	%rd34, %r129, 4;
	add.s64 	%rd7, %rd28, %rd34;
	st.u32 	[%rd7], %r84;
	ld.global.u32 	%r85, [%rd33+4];
	add.s64 	%rd8, %rd29, %rd34;
	st.u32 	[%rd8], %r85;
	ld.u32 	%r127, [%rd7];
	setp.ge.s32 	%p4, %r127, %r85;
	@%p4 bra 	$L__BB0_7;
$L__BB0_5:
	mul.wide.s32 	%rd35, %r127, 4;
	add.s64 	%rd36, %rd2, %rd35;
	ld.global.u32 	%r86, [%rd36];
	setp.gt.s32 	%p5, %r86, %r130;
	@%p5 bra 	$L__BB0_7;
	add.s32 	%r127, %r127, 1;
	st.u32 	[%rd7], %r127;
	ld.u32 	%r87, [%rd8];
	setp.lt.s32 	%p6, %r127, %r87;
	@%p6 bra 	$L__BB0_5;
$L__BB0_7:
	add.s32 	%r129, %r129, 1;
	ld.global.u32 	%r138, [%rd4+4];
	mov.u32 	%r130, %r10;
$L__BB0_8:
	add.s32 	%r136, %r136, 1;
	setp.lt.s32 	%p7, %r136, %r138;
	@%p7 bra 	$L__BB0_3;
	ld.global.u32 	%r136, [%rd4];
$L__BB0_10:
	mul.wide.s32 	%rd37, %r2, 4;
	add.s64 	%rd9, %rd1, %rd37;
	ld.global.u32 	%r137, [%rd9];
	mov.b32 	%r25, 0;
	mov.u32 	%r26, %r25;
	mov.u32 	%r27, %r25;
	mov.u32 	%r151, %r25;
	mov.u32 	%r150, %r25;
$L__BB0_11:
	setp.lt.s32 	%p8, %r136, %r138;
	@%p8 bra 	$L__BB0_15;
	ld.global.u32 	%r141, [%rd9+4];
	setp.lt.s32 	%p9, %r137, %r141;
	mov.b32 	%r142, 2147483647;
	@%p9 bra 	$L__BB0_16;
	ld.param.u64 	%rd70, [_Z9graphletsPiyS_yS_S_P11EDGE_OUTPUT_param_6];
	ld.param.u64 	%rd69, [_Z9graphletsPiyS_yS_S_P11EDGE_OUTPUT_param_1];
	cvt.s64.s32 	%rd38, %r25;
	cvta.to.global.u64 	%rd39, %rd70;
	mad.lo.s64 	%rd40, %rd3, 104, %rd39;
	st.global.u64 	[%rd40], %rd38;
	add.s32 	%r90, %r27, %r26;
	cvt.s64.s32 	%rd41, %r90;
	st.global.u64 	[%rd40+8], %rd41;
	add.s32 	%r91, %r25, %r90;
	add.s32 	%r92, %r91, 2;
	cvt.s64.s32 	%rd42, %r92;
	sub.s64 	%rd43, %rd69, %rd42;
	st.global.u64 	[%rd40+16], %rd43;
	cvt.s64.s32 	%rd44, %r151;
	st.global.u64 	[%rd40+24], %rd44;
	cvt.s64.s32 	%rd45, %r150;
	st.global.u64 	[%rd40+32], %rd45;
	add.s32 	%r93, %r25, -1;
	mul.lo.s32 	%r94, %r93, %r25;
	shr.u32 	%r95, %r94, 31;
	add.s32 	%r96, %r94, %r95;
	shr.s32 	%r97, %r96, 1;
	cvt.s64.s32 	%rd46, %r97;
	st.global.u64 	[%rd40+40], %rd46;
	mul.lo.s32 	%r98, %r27, %r26;
	cvt.s64.s32 	%rd47, %r98;
	st.global.u64 	[%rd40+48], %rd47;
	mul.lo.s32 	%r99, %r90, %r25;
	cvt.s64.s32 	%rd48, %r99;
	st.global.u64 	[%rd40+56], %rd48;
	add.s32 	%r100, %r26, -1;
	mul.lo.s32 	%r101, %r100, %r26;
	shr.u32 	%r102, %r101, 31;
	add.s32 	%r103, %r101, %r102;
	shr.s32 	%r104, %r103, 1;
	add.s32 	%r105, %r27, -1;
	mul.lo.s32 	%r106, %r105, %r27;
	shr.u32 	%r107, %r106, 31;
	add.s32 	%r108, %r106, %r107;
	shr.s32 	%r109, %r108, 1;
	add.s32 	%r110, %r109, %r104;
	cvt.s64.s32 	%rd49, %r110;
	st.global.u64 	[%rd40+64], %rd49;
	mul.lo.s64 	%rd50, %rd43, %rd38;
	st.global.u64 	[%rd40+72], %rd50;
	mul.lo.s64 	%rd51, %rd43, %rd41;
	st.global.u64 	[%rd40+80], %rd51;
	add.s64 	%rd52, %rd43, -1;
	mul.lo.s64 	%rd53, %rd52, %rd43;
	shr.u64 	%rd54, %rd53, 1;
	st.global.u64 	[%rd40+88], %rd54;
	ld.global.u32 	%r111, [%rd4+4];
	ld.global.u32 	%r112, [%rd4];
	ld.global.u32 	%r113, [%rd9+4];
	ld.global.u32 	%r114, [%rd9];
	sub.s32 	%r115, %r112, %r111;
	cvt.s64.s32 	%rd55, %r115;
	sub.s32 	%r116, %r114, %r113;
	cvt.s64.s32 	%rd56, %r116;
	add.s64 	%rd57, %rd14, %rd55;
	add.s64 	%rd58, %rd57, %rd56;
	add.s64 	%rd59, %rd58, 1;
	st.global.u64 	[%rd40+96], %rd59;
$L__BB0_14:
	ret;
$L__BB0_15:
	mul.wide.s32 	%rd60, %r136, 4;
	add.s64 	%rd61, %rd2, %rd60;
	ld.global.u32 	%r142, [%rd61];
	ld.global.u32 	%r141, [%rd9+4];
$L__BB0_16:
	setp.ge.s32 	%p10, %r137, %r141;
	mov.b32 	%r143, 2147483647;
	@%p10 bra 	$L__BB0_18;
	mul.wide.s32 	%rd62, %r137, 4;
	add.s64 	%rd63, %rd2, %rd62;
	ld.global.u32 	%r143, [%rd63];
$L__BB0_18:
	setp.ge.s32 	%p11, %r142, %r143;
	@%p11 bra 	$L__BB0_20;
	setp.ne.s32 	%p14, %r142, %r2;
	selp.u32 	%r119, 1, 0, %p14;
	add.s32 	%r26, %r26, %r119;
	add.s32 	%r136, %r136, 1;
	bra.uni 	$L__BB0_23;
$L__BB0_20:
	setp.ge.s32 	%p12, %r143, %r142;
	@%p12 bra 	$L__BB0_22;
	setp.ne.s32 	%p13, %r143, %r1;
	selp.u32 	%r118, 1, 0, %p13;
	add.s32 	%r27, %r27, %r118;
	add.s32 	%r137, %r137, 1;
	bra.uni 	$L__BB0_23;
$L__BB0_22:
	add.s32 	%r25, %r25, 1;
	add.s32 	%r136, %r136, 1;
	add.s32 	%r137, %r137, 1;
$L__BB0_23:
	setp.lt.s32 	%p15, %r3, 1;
	setp.gt.s32 	%p16, %r143, %r142;
	setp.eq.s32 	%p17, %r143, %r1;
	or.pred  	%p18, %p16, %p17;
	or.pred  	%p19, %p18, %p15;
	@%p19 bra 	$L__BB0_11;
	setp.lt.s32 	%p20, %r143, %r142;
	setp.ge.s32 	%p21, %r143, %r142;
	selp.u32 	%r51, 1, 0, %p21;
	selp.u32 	%r52, 1, 0, %p20;
	mov.b32 	%r149, 0;
$L__BB0_25:
	mul.wide.u32 	%rd64, %r149, 4;
	add.s64 	%rd10, %rd28, %rd64;
	ld.u32 	%r156, [%rd10];
	add.s64 	%rd11, %rd29, %rd64;
	ld.u32 	%r155, [%rd11];
	setp.ge.s32 	%p22, %r156, %r155;
	@%p22 bra 	$L__BB0_30;
	add.s32 	%r152, %r156, 1;
	mov.u32 	%r154, %r156;
$L__BB0_27:
	mov.u32 	%r156, %r152;
	mul.wide.s32 	%rd65, %r154, 4;
	add.s64 	%rd66, %rd2, %rd65;
	ld.global.u32 	%r121, [%rd66];
	setp.ge.s32 	%p23, %r121, %r143;
	@%p23 bra 	$L__BB0_29;
	add.s32 	%r154, %r154, 1;
	st.u32 	[%rd10], %r156;
	ld.u32 	%r155, [%rd11];
	add.s32 	%r152, %r156, 1;
	setp.lt.s32 	%p24, %r156, %r155;
	@%p24 bra 	$L__BB0_27;
	bra.uni 	$L__BB0_30;
$L__BB0_29:
	add.s32 	%r156, %r156, -1;
$L__BB0_30:
	setp.ge.s32 	%p25, %r156, %r155;
	@%p25 bra 	$L__BB0_33;
	mul.wide.s32 	%rd67, %r156, 4;
	add.s64 	%rd68, %rd2, %rd67;
	ld.global.u32 	%r122, [%rd68];
	setp.ne.s32 	%p26, %r122, %r143;
	@%p26 bra 	$L__BB0_33;
	add.s32 	%r151, %r151, %r51;
	add.s32 	%r150, %r150, %r52;
$L__BB0_33:
	add.s32 	%r149, %r149, 1;
	setp.ne.s32 	%p27, %r149, %r3;
	@%p27 bra 	$L__BB0_25;
	ld.global.u32 	%r138, [%rd4+4];
	bra.uni 	$L__BB0_11;

}


// ===== COMPILED SASS (sm_100) =====

	.target	sm_100

	.elftype	@"ET_EXEC"


//--------------------- .note.nv.tkinfo           --------------------------
	.section	.note.nv.tkinfo,"",@"SHT_NOTE"
	.sectionflags	@"SHF_NOTE_NV_TKINFO"
	.tkinfo
        /*0018*/ 	.word	0x00000002
        /*0030*/ 	.string	""
        /*0030*/ 	.string	"ptxas"
        /*0030*/ 	.string	"Cuda compilation tools, release 13.0, V13.0.88"
        /*0030*/ 	.string	"Build cuda_13.0.r13.0/compiler.36424714_0"
        /*0030*/ 	.string	"-arch sm_100 -m 64 "



//--------------------- .note.nv.cuinfo           --------------------------
	.section	.note.nv.cuinfo,"",@"SHT_NOTE"
	.sectionflags	@"SHF_NOTE_NV_CUINFO"
        /*0018*/ 	.short	0x0002
        /*001a*/ 	.short	0x0064
        /*001c*/ 	.short	0x0082
	.zero		2


//--------------------- .nv.info                  --------------------------
	.section	.nv.info,"",@"SHT_CUDA_INFO"
	.align	4


	//----- nvinfo : EIATTR_REGCOUNT
	.align		4
        /*0000*/ 	.byte	0x04, 0x2f
        /*0002*/ 	.short	(.L_1 - .L_0)
	.align		4
.L_0:
        /*0004*/ 	.word	index@(_Z9graphletsPiyS_yS_S_P11EDGE_OUTPUT)
        /*0008*/ 	.word	0x00000020


	//----- nvinfo : EIATTR_FRAME_SIZE
	.align		4
.L_1:
        /*000c*/ 	.byte	0x04, 0x11
        /*000e*/ 	.short	(.L_3 - .L_2)
	.align		4
.L_2:
        /*0010*/ 	.word	index@(_Z9graphletsPiyS_yS_S_P11EDGE_OUTPUT)
        /*0014*/ 	.word	0x00000000


	//----- nvinfo : EIATTR_MIN_STACK_SIZE
	.align		4
.L_3:
        /*0018*/ 	.byte	0x04, 0x12
        /*001a*/ 	.short	(.L_5 - .L_4)
	.align		4
.L_4:
        /*001c*/ 	.word	index@(_Z9graphletsPiyS_yS_S_P11EDGE_OUTPUT)
        /*0020*/ 	.word	0x00000000
.L_5:


//--------------------- .nv.compat                --------------------------
	.section	.nv.compat,"",@"SHT_CUDA_COMPAT_INFO"
	.align	4
        /*0000*/ 	.byte	0x02, 0x09, 0x00, 0x00, 0x02, 0x02, 0x01, 0x00, 0x02, 0x05, 0x05, 0x00, 0x03, 0x07, 0x01, 0x01
        /*0010*/ 	.byte	0x02, 0x03, 0x00, 0x00, 0x02, 0x06, 0x01, 0x00, 0x04, 0x0b, 0x08, 0x00, 0x09, 0x00, 0x00, 0x00
        /*0020*/ 	.byte	0x00, 0x00, 0x00, 0x00


//--------------------- .nv.info._Z9graphletsPiyS_yS_S_P11EDGE_OUTPUT --------------------------
	.section	.nv.info._Z9graphletsPiyS_yS_S_P11EDGE_OUTPUT,"",@"SHT_CUDA_INFO"
	.sectionflags	@""
	.align	4


	//----- nvinfo : EIATTR_CUDA_API_VERSION
	.align		4
        /*0000*/ 	.byte	0x04, 0x37
        /*0002*/ 	.short	(.L_7 - .L_6)
.L_6:
        /*0004*/ 	.word	0x00000082


	//----- nvinfo : EIATTR_KPARAM_INFO
	.align		4
.L_7:
        /*0008*/ 	.byte	0x04, 0x17
        /*000a*/ 	.short	(.L_9 - .L_8)
.L_8:
        /*000c*/ 	.word	0x00000000
        /*0010*/ 	.short	0x0006
        /*0012*/ 	.short	0x0030
        /*0014*/ 	.byte	0x00, 0xf5, 0x21, 0x00


	//----- nvinfo : EIATTR_KPARAM_INFO
	.align		4
.L_9:
        /*0018*/ 	.byte	0x04, 0x17
        /*001a*/ 	.short	(.L_11 - .L_10)
.L_10:
        /*001c*/ 	.word	0x00000000
        /*0020*/ 	.short	0x0005
        /*0022*/ 	.short	0x0028
        /*0024*/ 	.byte	0x00, 0xf5, 0x21, 0x00


	//----- nvinfo : EIATTR_KPARAM_INFO
	.align		4
.L_11:
        /*0028*/ 	.byte	0x04, 0x17
        /*002a*/ 	.short	(.L_13 - .L_12)
.L_12:
        /*002c*/ 	.word	0x00000000
        /*0030*/ 	.short	0x0004
        /*0032*/ 	.short	0x0020
        /*0034*/ 	.byte	0x00, 0xf5, 0x21, 0x00


	//----- nvinfo : EIATTR_KPARAM_INFO
	.align		4
.L_13:
        /*0038*/ 	.byte	0x04, 0x17
        /*003a*/ 	.short	(.L_15 - .L_14)
.L_14:
        /*003c*/ 	.word	0x00000000
        /*0040*/ 	.short	0x0003
        /*0042*/ 	.short	0x0018
        /*0044*/ 	.byte	0x00, 0xf0, 0x21, 0x00


	//----- nvinfo : EIATTR_KPARAM_INFO
	.align		4
.L_15:
        /*0048*/ 	.byte	0x04, 0x17
        /*004a*/ 	.short	(.L_17 - .L_16)
.L_16:
        /*004c*/ 	.word	0x00000000
        /*0050*/ 	.short	0x0002
        /*0052*/ 	.short	0x0010
        /*0054*/ 	.byte	0x00, 0xf5, 0x21, 0x00


	//----- nvinfo : EIATTR_KPARAM_INFO
	.align		4
.L_17:
        /*0058*/ 	.byte	0x04, 0x17
        /*005a*/ 	.short	(.L_19 - .L_18)
.L_18:
        /*005c*/ 	.word	0x00000000
        /*0060*/ 	.short	0x0001
        /*0062*/ 	.short	0x0008
        /*0064*/ 	.byte	0x00, 0xf0, 0x21, 0x00


	//----- nvinfo : EIATTR_KPARAM_INFO
	.align		4
.L_19:
        /*0068*/ 	.byte	0x04, 0x17
        /*006a*/ 	.short	(.L_21 - .L_20)
.L_20:
        /*006c*/ 	.word	0x00000000
        /*0070*/ 	.short	0x0000
        /*0072*/ 	.short	0x0000
        /*0074*/ 	.byte	0x00, 0xf5, 0x21, 0x00


	//----- nvinfo : EIATTR_SPARSE_MMA_MASK
	.align		4
.L_21:
        /*0078*/ 	.byte	0x03, 0x50
        /*007a*/ 	.short	0x0000


	//----- nvinfo : EIATTR_MAXREG_COUNT
	.align		4
        /*007c*/ 	.byte	0x03, 0x1b
        /*007e*/ 	.short	0x00ff


	//----- nvinfo : EIATTR_EXTERNS
	.align		4
        /*0080*/ 	.byte	0x04, 0x0f
        /*0082*/ 	.short	(.L_23 - .L_22)


	//   ....[0]....
	.align		4
.L_22:
        /*0084*/ 	.word	index@(malloc)


	//----- nvinfo : EIATTR_MERCURY_ISA_VERSION
	.align		4
.L_23:
        /*0088*/ 	.byte	0x03, 0x5f
        /*008a*/ 	.short	0x0101


	//----- nvinfo : EIATTR_VRC_CTA_INIT_COUNT
	.align		4
        /*008c*/ 	.byte	0x02, 0x4a
	.zero		1
	.zero		1


	//----- nvinfo : EIATTR_SYSCALL_OFFSETS
	.align		4
        /*0090*/ 	.byte	0x04, 0x46
        /*0092*/ 	.short	(.L_25 - .L_24)


	//   ....[0]....
.L_24:
        /*0094*/ 	.word	0x00000210


	//   ....[1]....
        /*0098*/ 	.word	0x00000280


	//----- nvinfo : EIATTR_EXIT_INSTR_OFFSETS
	.align		4
.L_25:
        /*009c*/ 	.byte	0x04, 0x1c
        /*009e*/ 	.short	(.L_27 - .L_26)


	//   ....[0]....
.L_26:
        /*00a0*/ 	.word	0x00000090


	//   ....[1]....
        /*00a4*/ 	.word	0x00001100


	//----- nvinfo : EIATTR_CRS_STACK_SIZE
	.align		4
.L_27:
        /*00a8*/ 	.byte	0x04, 0x1e
        /*00aa*/ 	.short	(.L_29 - .L_28)
.L_28:
        /*00ac*/ 	.word	0x00000000


	//----- nvinfo : EIATTR_CBANK_PARAM_SIZE
	.align		4
.L_29:
        /*00b0*/ 	.byte	0x03, 0x19
        /*00b2*/ 	.short	0x0038


	//----- nvinfo : EIATTR_PARAM_CBANK
	.align		4
        /*00b4*/ 	.byte	0x04, 0x0a
        /*00b6*/ 	.short	(.L_31 - .L_30)
	.align		4
.L_30:
        /*00b8*/ 	.word	index@(.nv.constant0._Z9graphletsPiyS_yS_S_P11EDGE_OUTPUT)
        /*00bc*/ 	.short	0x0380
        /*00be*/ 	.short	0x0038


	//----- nvinfo : EIATTR_SW_WAR
	.align		4
.L_31:
        /*00c0*/ 	.byte	0x04, 0x36
        /*00c2*/ 	.short	(.L_33 - .L_32)
.L_32:
        /*00c4*/ 	.word	0x00000008
.L_33:


//--------------------- .nv.callgraph             --------------------------
	.section	.nv.callgraph,"",@"SHT_CUDA_CALLGRAPH"
	.align	4
	.sectionentsize	8
	.align		4
        /*0000*/ 	.word	0x00000000
	.align		4
        /*0004*/ 	.word	0xffffffff
	.align		4
        /*0008*/ 	.word	index@(_Z9graphletsPiyS_yS_S_P11EDGE_OUTPUT)
	.align		4
        /*000c*/ 	.word	index@(malloc)
	.align		4
        /*0010*/ 	.word	0x00000000
	.align		4
        /*0014*/ 	.word	0xfffffffe
	.align		4
        /*0018*/ 	.word	0x00000000
	.align		4
        /*001c*/ 	.word	0xfffffffd
	.align		4
        /*0020*/ 	.word	0x00000000
	.align		4
        /*0024*/ 	.word	0xfffffffc


//--------------------- .nv.constant4             --------------------------
	.section	.nv.constant4,"a",@progbits
	.align	8
	.align		8
.nv.constant4:
        /*0000*/ 	.dword	malloc


//--------------------- .text._Z9graphletsPiyS_yS_S_P11EDGE_OUTPUT --------------------------
	.section	.text._Z9graphletsPiyS_yS_S_P11EDGE_OUTPUT,"ax",@progbits
	.align	128
        .global         _Z9graphletsPiyS_yS_S_P11EDGE_OUTPUT
        .type           _Z9graphletsPiyS_yS_S_P11EDGE_OUTPUT,@function
        .size           _Z9graphletsPiyS_yS_S_P11EDGE_OUTPUT,(.L_x_30 - _Z9graphletsPiyS_yS_S_P11EDGE_OUTPUT)
        .other          _Z9graphletsPiyS_yS_S_P11EDGE_OUTPUT,@"STO_CUDA_ENTRY STV_DEFAULT"
_Z9graphletsPiyS_yS_S_P11EDGE_OUTPUT:
.text._Z9graphletsPiyS_yS_S_P11EDGE_OUTPUT:
[----:B------:R-:W0:Y:S01]  /*0000*/  LDC R1, c[0x0][0x37c] ;  /* 0x0000df00ff017b82 */ /* 0x000e220000000800 */
[----:B------:R-:W1:Y:S07]  /*0010*/  S2R R0, SR_TID.X ;  /* 0x0000000000007919 */ /* 0x000e6e0000002100 */
[----:B------:R-:W1:Y:S01]  /*0020*/  S2UR UR4, SR_CTAID.X ;  /* 0x00000000000479c3 */ /* 0x000e620000002500 */
[----:B------:R-:W2:Y:S07]  /*0030*/  LDCU.64 UR6, c[0x0][0x398] ;  /* 0x00007300ff0677ac */ /* 0x000eae0008000a00 */
[----:B------:R-:W1:Y:S02]  /*0040*/  LDC R27, c[0x0][0x360] ;  /* 0x0000d800ff1b7b82 */ /* 0x000e640000000800 */
[----:B-1----:R-:W-:-:S05]  /*0050*/  IMAD R27, R27, UR4, R0 ;  /* 0x000000041b1b7c24 */ /* 0x002fca000f8e0200 */
[----:B--2---:R-:W-:Y:S02]  /*0060*/  ISETP.GE.U32.AND P0, PT, R27, UR6, PT ;  /* 0x000000061b007c0c */ /* 0x004fe4000bf06070 */
[----:B------:R-:W-:-:S04]  /*0070*/  SHF.R.S32.HI R26, RZ, 0x1f, R27 ;  /* 0x0000001fff1a7819 */ /* 0x000fc8000001141b */
[----:B------:R-:W-:-:S13]  /*0080*/  ISETP.GE.U32.AND.EX P0, PT, R26, UR7, PT, P0 ;  /* 0x000000071a007c0c */ /* 0x000fda000bf06100 */
[----:B0-----:R-:W-:Y:S05]  /*0090*/  @P0 EXIT ;  /* 0x000000000000094d */ /* 0x001fea0003800000 */
[----:B------:R-:W0:Y:S01]  /*00a0*/  LDCU.64 UR4, c[0x0][0x390] ;  /* 0x00007200ff0477ac */ /* 0x000e220008000a00 */
[----:B------:R-:W1:Y:S01]  /*00b0*/  LDC.64 R2, c[0x0][0x3a0] ;  /* 0x0000e800ff027b82 */ /* 0x000e620000000a00 */
[----:B------:R-:W2:Y:S07]  /*00c0*/  LDCU.64 UR36, c[0x0][0x358] ;  /* 0x00006b00ff2477ac */ /* 0x000eae0008000a00 */
[----:B------:R-:W3:Y:S08]  /*00d0*/  LDC.64 R22, c[0x0][0x380] ;  /* 0x0000e000ff167b82 */ /* 0x000ef00000000a00 */
[----:B------:R-:W4:Y:S01]  /*00e0*/  LDC.64 R8, c[0x0][0x3a8] ;  /* 0x0000ea00ff087b82 */ /* 0x000f220000000a00 */
[----:B0-----:R-:W-:-:S04]  /*00f0*/  LEA R4, P0, R27, UR4, 0x2 ;  /* 0x000000041b047c11 */ /* 0x001fc8000f8010ff */
[----:B------:R-:W-:-:S06]  /*0100*/  LEA.HI.X R5, R27, UR5, R26, 0x2, P0 ;  /* 0x000000051b057c11 */ /* 0x000fcc00080f141a */
[----:B--2---:R-:W1:Y:S02]  /*0110*/  LDG.E R5, desc[UR36][R4.64] ;  /* 0x0000002404057981 */ /* 0x004e64000c1e1900 */
[----:B-1----:R-:W-:-:S05]  /*0120*/  IMAD.WIDE R2, R5, 0x4, R2 ;  /* 0x0000000405027825 */ /* 0x002fca00078e0202 */
[----:B------:R-:W3:Y:S01]  /*0130*/  LDG.E R25, desc[UR36][R2.64] ;  /* 0x0000002402197981 */ /* 0x000ee2000c1e1900 */
[----:B----4-:R-:W-:-:S05]  /*0140*/  IMAD.WIDE R8, R5, 0x4, R8 ;  /* 0x0000000405087825 */ /* 0x010fca00078e0208 */
[----:B------:R0:W5:Y:S01]  /*0150*/  LDG.E R24, desc[UR36][R8.64] ;  /* 0x0000002408187981 */ /* 0x000162000c1e1900 */
[----:B---3--:R-:W-:-:S05]  /*0160*/  IMAD.WIDE R22, R25, 0x4, R22 ;  /* 0x0000000419167825 */ /* 0x008fca00078e0216 */
[----:B------:R-:W2:Y:S04]  /*0170*/  LDG.E R10, desc[UR36][R22.64] ;  /* 0x00000024160a7981 */ /* 0x000ea8000c1e1900 */
[----:B------:R-:W3:Y:S01]  /*0180*/  LDG.E R0, desc[UR36][R22.64+0x4] ;  /* 0x0000042416007981 */ /* 0x000ee2000c1e1900 */
[----:B------:R-:W-:-:S04]  /*0190*/  MOV R16, 0x0 ;  /* 0x0000000000107802 */ /* 0x000fc80000000f00 */
[----:B------:R0:W1:Y:S01]  /*01a0*/  LDC.64 R6, c[0x4][R16] ;  /* 0x0100000010067b82 */ /* 0x0000620000000a00 */
[----:B--2---:R-:W-:-:S05]  /*01b0*/  LOP3.LUT R5, RZ, R10, RZ, 0x33, !PT ;  /* 0x0000000aff057212 */ /* 0x004fca00078e33ff */
[----:B---3--:R-:W-:-:S04]  /*01c0*/  IMAD.IADD R2, R0, 0x1, R5 ;  /* 0x0000000100027824 */ /* 0x008fc800078e0205 */
[----:B------:R-:W-:-:S04]  /*01d0*/  IMAD.WIDE R18, R2, 0x4, RZ ;  /* 0x0000000402127825 */ /* 0x000fc800078e02ff */
[----:B------:R-:W-:Y:S02]  /*01e0*/  IMAD.MOV.U32 R4, RZ, RZ, R18 ;  /* 0x000000ffff047224 */ /* 0x000fe400078e0012 */
[----:B01----:R-:W-:-:S07]  /*01f0*/  IMAD.MOV.U32 R5, RZ, RZ, R19 ;  /* 0x000000ffff057224 */ /* 0x003fce00078e0013 */
[----:B------:R-:W-:-:S07]  /*0200*/  LEPC R20, `(.L_x_0) ;  /* 0x000000001014794e */ /* 0x000fce0000000000 */
[----:B-----5:R-:W-:Y:S05]  /*0210*/  CALL.ABS.NOINC R6 ;  /* 0x0000000006007343 */ /* 0x020fea0003c00000 */
.L_x_0:
[----:B------:R0:W1:Y:S01]  /*0220*/  LDC.64 R6, c[0x4][R16] ;  /* 0x0100000010067b82 */ /* 0x0000620000000a00 */
[----:B------:R-:W-:Y:S01]  /*0230*/  MOV R17, R5 ;  /* 0x0000000500117202 */ /* 0x000fe20000000f00 */
[----:B------:R-:W-:Y:S02]  /*0240*/  IMAD.MOV.U32 R5, RZ, RZ, R19 ;  /* 0x000000ffff057224 */ /* 0x000fe400078e0013 */
[----:B0-----:R-:W-:Y:S02]  /*0250*/  IMAD.MOV.U32 R16, RZ, RZ, R4 ;  /* 0x000000ffff107224 */ /* 0x001fe400078e0004 */
[----:B------:R-:W-:-:S07]  /*0260*/  IMAD.MOV.U32 R4, RZ, RZ, R18 ;  /* 0x000000ffff047224 */ /* 0x000fce00078e0012 */
[----:B------:R-:W-:-:S07]  /*0270*/  LEPC R20, `(.L_x_1) ;  /* 0x000000001014794e */ /* 0x000fce0000000000 */
[----:B-1----:R-:W-:Y:S05]  /*0280*/  CALL.ABS.NOINC R6 ;  /* 0x0000000006007343 */ /* 0x002fea0003c00000 */
.L_x_1:
[----:B------:R-:W2:Y:S04]  /*0290*/  LDG.E R0, desc[UR36][R22.64] ;  /* 0x0000002416007981 */ /* 0x000ea8000c1e1900 */
[----:B------:R-:W2:Y:S01]  /*02a0*/  LDG.E R13, desc[UR36][R22.64+0x4] ;  /* 0x00000424160d7981 */ /* 0x000ea2000c1e1900 */
[----:B------:R-:W-:Y:S01]  /*02b0*/  BSSY.RECONVERGENT B0, `(.L_x_2) ;  /* 0x000002d000007945 */ /* 0x000fe20003800200 */
[----:B--2---:R-:W-:-:S13]  /*02c0*/  ISETP.GE.AND P0, PT, R0, R13, PT ;  /* 0x0000000d0000720c */ /* 0x004fda0003f06270 */
[----:B------:R-:W-:Y:S05]  /*02d0*/  @P0 BRA `(.L_x_3) ;  /* 0x0000000000a80947 */ /* 0x000fea0003800000 */
[----:B------:R-:W-:Y:S01]  /*02e0*/  BSSY.RECONVERGENT B1, `(.L_x_4) ;  /* 0x0000028000017945 */ /* 0x000fe20003800200 */
[----:B------:R-:W-:Y:S01]  /*02f0*/  IMAD.MOV.U32 R3, RZ, RZ, RZ ;  /* 0x000000ffff037224 */ /* 0x000fe200078e00ff */
[----:B------:R-:W-:-:S07]  /*0300*/  MOV R14, 0xffffffff ;  /* 0xffffffff000e7802 */ /* 0x000fce0000000f00 */
.L_x_10:
[----:B0-----:R-:W0:Y:S02]  /*0310*/  LDC.64 R6, c[0x0][0x3a8] ;  /* 0x0000ea00ff067b82 */ /* 0x001e240000000a00 */
[----:B0-----:R-:W-:-:S05]  /*0320*/  IMAD.WIDE R6, R0, 0x4, R6 ;  /* 0x0000000400067825 */ /* 0x001fca00078e0206 */
[----:B------:R-:W2:Y:S01]  /*0330*/  LDG.E R15, desc[UR36][R6.64] ;  /* 0x00000024060f7981 */ /* 0x000ea2000c1e1900 */
[----:B------:R-:W-:Y:S01]  /*0340*/  BSSY.RECONVERGENT B2, `(.L_x_5) ;  /* 0x000001e000027945 */ /* 0x000fe20003800200 */
[----:B--2---:R-:W-:-:S13]  /*0350*/  ISETP.NE.AND P0, PT, R15, R24, PT ;  /* 0x000000180f00720c */ /* 0x004fda0003f05270 */
[----:B------:R-:W-:Y:S05]  /*0360*/  @!P0 BRA `(.L_x_6) ;  /* 0x00000000006c8947 */ /* 0x000fea0003800000 */
[----:B------:R-:W0:Y:S02]  /*0370*/  LDC.64 R10, c[0x0][0x380] ;  /* 0x0000e000ff0a7b82 */ /* 0x000e240000000a00 */
[----:B0-----:R-:W-:-:S05]  /*0380*/  IMAD.WIDE R10, R15, 0x4, R10 ;  /* 0x000000040f0a7825 */ /* 0x001fca00078e020a */
[----:B------:R-:W2:Y:S01]  /*0390*/  LDG.E R13, desc[UR36][R10.64] ;  /* 0x000000240a0d7981 */ /* 0x000ea2000c1e1900 */
[----:B------:R-:W-:-:S05]  /*03a0*/  IMAD.WIDE R6, R3, 0x4, R16 ;  /* 0x0000000403067825 */ /* 0x000fca00078e0210 */
[----:B--2---:R0:W-:Y:S04]  /*03b0*/  ST.E desc[UR36][R6.64], R13 ;  /* 0x0000000d06007985 */ /* 0x0041e8000c101924 */
[----:B------:R-:W2:Y:S01]  /*03c0*/  LDG.E R19, desc[UR36][R10.64+0x4] ;  /* 0x000004240a137981 */ /* 0x000ea2000c1e1900 */
[----:B------:R-:W-:-:S05]  /*03d0*/  IMAD.WIDE R8, R3, 0x4, R4 ;  /* 0x0000000403087825 */ /* 0x000fca00078e0204 */
[----:B--2---:R0:W-:Y:S04]  /*03e0*/  ST.E desc[UR36][R8.64], R19 ;  /* 0x0000001308007985 */ /* 0x0041e8000c101924 */
[----:B------:R-:W2:Y:S01]  /*03f0*/  LD.E R12, desc[UR36][R6.64] ;  /* 0x00000024060c7980 */ /* 0x000ea2000c101900 */
[----:B------:R-:W-:Y:S01]  /*0400*/  BSSY.RECONVERGENT B3, `(.L_x_7) ;  /* 0x000000e000037945 */ /* 0x000fe20003800200 */
[----:B--2---:R-:W-:-:S13]  /*0410*/  ISETP.GE.AND P0, PT, R12, R19, PT ;  /* 0x000000130c00720c */ /* 0x004fda0003f06270 */
[----:B0-----:R-:W-:Y:S05]  /*0420*/  @P0 BRA `(.L_x_8) ;  /* 0x00000000002c0947 */ /* 0x001fea0003800000 */
[----:B------:R-:W0:Y:S01]  /*0430*/  LDC.64 R10, c[0x0][0x3a8] ;  /* 0x0000ea00ff0a7b82 */ /* 0x000e220000000a00 */
[----:B------:R-:W-:-:S07]  /*0440*/  IMAD.MOV.U32 R19, RZ, RZ, R12 ;  /* 0x000000ffff137224 */ /* 0x000fce00078e000c */
.L_x_9:
[----:B0-----:R-:W-:-:S06]  /*0450*/  IMAD.WIDE R12, R19, 0x4, R10 ;  /* 0x00000004130c7825 */ /* 0x001fcc00078e020a */
[----:B------:R-:W2:Y:S02]  /*0460*/  LDG.E R13, desc[UR36][R12.64] ;  /* 0x000000240c0d7981 */ /* 0x000ea4000c1e1900 */
[----:B--2---:R-:W-:-:S13]  /*0470*/  ISETP.GT.AND P0, PT, R13, R14, PT ;  /* 0x0000000e0d00720c */ /* 0x004fda0003f04270 */
[----:B------:R-:W-:Y:S05]  /*0480*/  @P0 BRA `(.L_x_8) ;  /* 0x0000000000140947 */ /* 0x000fea0003800000 */
[----:B------:R-:W-:-:S05]  /*0490*/  VIADD R19, R19, 0x1 ;  /* 0x0000000113137836 */ /* 0x000fca0000000000 */
[----:B------:R1:W-:Y:S04]  /*04a0*/  ST.E desc[UR36][R6.64], R19 ;  /* 0x0000001306007985 */ /* 0x0003e8000c101924 */
[----:B------:R-:W2:Y:S02]  /*04b0*/  LD.E R12, desc[UR36][R8.64] ;  /* 0x00000024080c7980 */ /* 0x000ea4000c101900 */
[----:B--2---:R-:W-:-:S13]  /*04c0*/  ISETP.GE.AND P0, PT, R19, R12, PT ;  /* 0x0000000c1300720c */ /* 0x004fda0003f06270 */
[----:B-1----:R-:W-:Y:S05]  /*04d0*/  @!P0 BRA `(.L_x_9) ;  /* 0xfffffffc00dc8947 */ /* 0x002fea000383ffff */
.L_x_8:
[----:B------:R-:W-:Y:S05]  /*04e0*/  BSYNC.RECONVERGENT B3 ;  /* 0x0000000000037941 */ /* 0x000fea0003800200 */
.L_x_7:
[----:B------:R0:W5:Y:S01]  /*04f0*/  LDG.E R13, desc[UR36][R22.64+0x4] ;  /* 0x00000424160d7981 */ /* 0x000162000c1e1900 */
[----:B------:R-:W-:Y:S01]  /*0500*/  VIADD R3, R3, 0x1 ;  /* 0x0000000103037836 */ /* 0x000fe20000000000 */
[----:B------:R-:W-:-:S07]  /*0510*/  MOV R14, R15 ;  /* 0x0000000f000e7202 */ /* 0x000fce0000000f00 */
.L_x_6:
[----:B------:R-:W-:Y:S05]  /*0520*/  BSYNC.RECONVERGENT B2 ;  /* 0x0000000000027941 */ /* 0x000fea0003800200 */
.L_x_5:
[----:B------:R-:W-:-:S05]  /*0530*/  VIADD R0, R0, 0x1 ;  /* 0x0000000100007836 */ /* 0x000fca0000000000 */
[----:B-----5:R-:W-:-:S13]  /*0540*/  ISETP.GE.AND P0, PT, R0, R13, PT ;  /* 0x0000000d0000720c */ /* 0x020fda0003f06270 */
[----:B------:R-:W-:Y:S05]  /*0550*/  @!P0 BRA `(.L_x_10) ;  /* 0xfffffffc006c8947 */ /* 0x000fea000383ffff */
[----:B------:R-:W-:Y:S05]  /*0560*/  BSYNC.RECONVERGENT B1 ;  /* 0x0000000000017941 */ /* 0x000fea0003800200 */
.L_x_4:
[----:B------:R1:W5:Y:S02]  /*0570*/  LDG.E R0, desc[UR36][R22.64] ;  /* 0x0000002416007981 */ /* 0x000364000c1e1900 */
.L_x_3:
[----:B------:R-:W-:Y:S05]  /*0580*/  BSYNC.RECONVERGENT B0 ;  /* 0x0000000000007941 */ /* 0x000fea0003800200 */
.L_x_2:
[----:B------:R-:W2:Y:S02]  /*0590*/  LDC.64 R8, c[0x0][0x380] ;  /* 0x0000e000ff087b82 */ /* 0x000ea40000000a00 */
[----:B--2---:R-:W-:-:S05]  /*05a0*/  IMAD.WIDE R8, R24, 0x4, R8 ;  /* 0x0000000418087825 */ /* 0x004fca00078e0208 */
[----:B------:R2:W5:Y:S01]  /*05b0*/  LDG.E R3, desc[UR36][R8.64] ;  /* 0x0000002408037981 */ /* 0x000562000c1e1900 */
[----:B01----:R-:W-:Y:S01]  /*05c0*/  HFMA2 R22, -RZ, RZ, 0, 0 ;  /* 0x00000000ff167431 */ /* 0x003fe200000001ff */
[----:B------:R-:W-:Y:S01]  /*05d0*/  BSSY.RECONVERGENT B0, `(.L_x_11) ;  /* 0x0000065000007945 */ /* 0x000fe20003800200 */
[----:B------:R-:W-:Y:S01]  /*05e0*/  CS2R R6, SRZ ;  /* 0x0000000000067805 */ /* 0x000fe2000001ff00 */
[----:B------:R-:W-:Y:S02]  /*05f0*/  IMAD.MOV.U32 R18, RZ, RZ, RZ ;  /* 0x000000ffff127224 */ /* 0x000fe400078e00ff */
[----:B------:R-:W-:-:S07]  /*0600*/  IMAD.MOV.U32 R20, RZ, RZ, RZ ;  /* 0x000000ffff147224 */ /* 0x000fce00078e00ff */
.L_x_28:
[----:B-----5:R-:W-:Y:S01]  /*0610*/  ISETP.GE.AND P0, PT, R0, R13, PT ;  /* 0x0000000d0000720c */ /* 0x020fe20003f06270 */
[----:B------:R-:W-:-:S12]  /*0620*/  BSSY.RELIABLE B1, `(.L_x_12) ;  /* 0x000000c000017945 */ /* 0x000fd80003800100 */
[----:B0-----:R-:W-:Y:S05]  /*0630*/  @P0 BRA `(.L_x_13) ;  /* 0x0000000000140947 */ /* 0x001fea0003800000 */
[----:B------:R-:W0:Y:S01]  /*0640*/  LDC.64 R10, c[0x0][0x3a8] ;  /* 0x0000ea00ff0a7b82 */ /* 0x000e220000000a00 */
[----:B------:R1:W5:Y:S01]  /*0650*/  LDG.E R12, desc[UR36][R8.64+0x4] ;  /* 0x00000424080c7981 */ /* 0x000362000c1e1900 */
[----:B0-----:R-:W-:-:S05]  /*0660*/  IMAD.WIDE R10, R0, 0x4, R10 ;  /* 0x00000004000a7825 */ /* 0x001fca00078e020a */
[----:B------:R1:W5:Y:S01]  /*0670*/  LDG.E R15, desc[UR36][R10.64] ;  /* 0x000000240a0f7981 */ /* 0x000362000c1e1900 */
[----:B------:R-:W-:Y:S05]  /*0680*/  BRA `(.L_x_14) ;  /* 0x0000000000147947 */ /* 0x000fea0003800000 */
.L_x_13:
[----:B------:R-:W3:Y:S02]  /*0690*/  LDG.E R12, desc[UR36][R8.64+0x4] ;  /* 0x00000424080c7981 */ /* 0x000ee4000c1e1900 */
[----:B---3--:R-:W-:-:S13]  /*06a0*/  ISETP.GE.AND P0, PT, R3, R12, PT ;  /* 0x0000000c0300720c */ /* 0x008fda0003f06270 */
[----:B------:R-:W-:Y:S05]  /*06b0*/  @P0 BREAK.RELIABLE B1 ;  /* 0x0000000000010942 */ /* 0x000fea0003800100 */
[----:B------:R-:W-:Y:S05]  /*06c0*/  @P0 BRA `(.L_x_15) ;  /* 0x0000000400540947 */ /* 0x000fea0003800000 */
[----:B------:R-:W-:-:S07]  /*06d0*/  IMAD.MOV.U32 R15, RZ, RZ, 0x7fffffff ;  /* 0x7fffffffff0f7424 */ /* 0x000fce00078e00ff */
.L_x_14:
[----:B------:R-:W-:Y:S05]  /*06e0*/  BSYNC.RELIABLE B1 ;  /* 0x0000000000017941 */ /* 0x000fea0003800100 */
.L_x_12:
[----:B-----5:R-:W-:Y:S01]  /*06f0*/  ISETP.GE.AND P0, PT, R3, R12, PT ;  /* 0x0000000c0300720c */ /* 0x020fe20003f06270 */
[----:B------:R-:W-:-:S12]  /*0700*/  IMAD.MOV.U32 R28, RZ, RZ, 0x7fffffff ;  /* 0x7fffffffff1c7424 */ /* 0x000fd800078e00ff */
[----:B-1----:R-:W0:Y:S02]  /*0710*/  @!P0 LDC.64 R10, c[0x0][0x3a8] ;  /* 0x0000ea00ff0a8b82 */ /* 0x002e240000000a00 */
[----:B0-----:R-:W-:-:S05]  /*0720*/  @!P0 IMAD.WIDE R10, R3, 0x4, R10 ;  /* 0x00000004030a8825 */ /* 0x001fca00078e020a */
[----:B------:R-:W3:Y:S01]  /*0730*/  @!P0 LDG.E R28, desc[UR36][R10.64] ;  /* 0x000000240a1c8981 */ /* 0x000ee2000c1e1900 */
[----:B------:R-:W-:Y:S01]  /*0740*/  BSSY.RECONVERGENT B1, `(.L_x_16) ;  /* 0x0000011000017945 */ /* 0x000fe20003800200 */
[----:B---3--:R-:W-:-:S04]  /*0750*/  ISETP.GE.AND P0, PT, R15, R28, PT ;  /* 0x0000001c0f00720c */ /* 0x008fc80003f06270 */
[----:B------:R-:W-:-:S09]  /*0760*/  ISETP.NE.OR P1, PT, R15, R24, P0 ;  /* 0x000000180f00720c */ /* 0x000fd20000725670 */
[C---:B------:R-:W-:Y:S02]  /*0770*/  @!P0 VIADD R12, R7.reuse, 0x1 ;  /* 0x00000001070c8836 */ /* 0x040fe40000000000 */
[----:B------:R-:W-:Y:S02]  /*0780*/  @!P0 VIADD R0, R0, 0x1 ;  /* 0x0000000100008836 */ /* 0x000fe40000000000 */
[----:B------:R-:W-:-:S05]  /*0790*/  @!P1 IADD3 R12, PT, PT, R7, RZ, RZ ;  /* 0x000000ff070c9210 */ /* 0x000fca0007ffe0ff */
[----:B------:R-:W-:Y:S01]  /*07a0*/  @!P0 IMAD.MOV.U32 R7, RZ, RZ, R12 ;  /* 0x000000ffff078224 */ /* 0x000fe200078e000c */
[----:B------:R-:W-:Y:S06]  /*07b0*/  @!P0 BRA `(.L_x_17) ;  /* 0x0000000000248947 */ /* 0x000fec0003800000 */
[----:B------:R-:W-:-:S04]  /*07c0*/  ISETP.GE.AND P0, PT, R28, R15, PT ;  /* 0x0000000f1c00720c */ /* 0x000fc80003f06270 */
[----:B------:R-:W-:-:S09]  /*07d0*/  ISETP.NE.OR P1, PT, R28, R25, P0 ;  /* 0x000000191c00720c */ /* 0x000fd20000725670 */
[----:B------:R-:W-:Y:S01]  /*07e0*/  @!P0 VIADD R10, R18, 0x1 ;  /* 0x00000001120a8836 */ /* 0x000fe20000000000 */
[----:B------:R-:W-:Y:S01]  /*07f0*/  @P0 IADD3 R0, PT, PT, R0, 0x1, RZ ;  /* 0x0000000100000810 */ /* 0x000fe20007ffe0ff */
[----:B------:R-:W-:Y:S02]  /*0800*/  @!P0 VIADD R3, R3, 0x1 ;  /* 0x0000000103038836 */ /* 0x000fe40000000000 */
[----:B------:R-:W-:Y:S01]  /*0810*/  @!P1 IADD3 R10, PT, PT, R18, RZ, RZ ;  /* 0x000000ff120a9210 */ /* 0x000fe20007ffe0ff */
[----:B------:R-:W-:Y:S02]  /*0820*/  @P0 VIADD R6, R6, 0x1 ;  /* 0x0000000106060836 */ /* 0x000fe40000000000 */
[----:B------:R-:W-:Y:S02]  /*0830*/  @P0 VIADD R3, R3, 0x1 ;  /* 0x0000000103030836 */ /* 0x000fe40000000000 */
[----:B------:R-:W-:-:S07]  /*0840*/  @!P0 IMAD.MOV.U32 R18, RZ, RZ, R10 ;  /* 0x000000ffff128224 */ /* 0x000fce00078e000a */
.L_x_17:
[----:B------:R-:W-:Y:S05]  /*0850*/  BSYNC.RECONVERGENT B1 ;  /* 0x0000000000017941 */ /* 0x000fea0003800200 */
.L_x_16:
[C---:B------:R-:W-:Y:S01]  /*0860*/  ISETP.NE.AND P0, PT, R28.reuse, R25, PT ;  /* 0x000000191c00720c */ /* 0x040fe20003f05270 */
[----:B------:R-:W-:Y:S03]  /*0870*/  BSSY.RECONVERGENT B2, `(.L_x_18) ;  /* 0x0000039000027945 */ /* 0x000fe60003800200 */
[----:B------:R-:W-:-:S04]  /*0880*/  ISETP.GT.OR P0, PT, R28, R15, !P0 ;  /* 0x0000000f1c00720c */ /* 0x000fc80004704670 */
[----:B------:R-:W-:-:S13]  /*0890*/  ISETP.LT.OR P0, PT, R2, 0x1, P0 ;  /* 0x000000010200780c */ /* 0x000fda0000701670 */
[----:B------:R-:W-:Y:S05]  /*08a0*/  @P0 BRA `(.L_x_19) ;  /* 0x0000000000d40947 */ /* 0x000fea0003800000 */
[----:B------:R-:W-:Y:S01]  /*08b0*/  BSSY.RECONVERGENT B1, `(.L_x_20) ;  /* 0x0000031000017945 */ /* 0x000fe20003800200 */
[CC--:B------:R-:W-:Y:S01]  /*08c0*/  ISETP.GE.AND P1, PT, R28.reuse, R15.reuse, PT ;  /* 0x0000000f1c00720c */ /* 0x0c0fe20003f26270 */
[----:B------:R-:W-:Y:S01]  /*08d0*/  IMAD.MOV.U32 R19, RZ, RZ, RZ ;  /* 0x000000ffff137224 */ /* 0x000fe200078e00ff */
[----:B------:R-:W-:-:S13]  /*08e0*/  ISETP.GE.AND P2, PT, R28, R15, PT ;  /* 0x0000000f1c00720c */ /* 0x000fda0003f46270 */
.L_x_27:
[----:B------:R-:W-:-:S04]  /*08f0*/  IMAD.WIDE.U32 R10, R19, 0x4, R16 ;  /* 0x00000004130a7825 */ /* 0x000fc800078e0010 */
[C---:B------:R-:W-:Y:S01]  /*0900*/  IMAD.WIDE.U32 R12, R19.reuse, 0x4, R4 ;  /* 0x00000004130c7825 */ /* 0x040fe200078e0004 */
[----:B------:R-:W3:Y:S04]  /*0910*/  LD.E R14, desc[UR36][R10.64] ;  /* 0x000000240a0e7980 */ /* 0x000ee8000c101900 */
[----:B------:R-:W3:Y:S01]  /*0920*/  LD.E R23, desc[UR36][R12.64] ;  /* 0x000000240c177980 */ /* 0x000ee2000c101900 */
[----:B------:R-:W-:Y:S01]  /*0930*/  VIADD R19, R19, 0x1 ;  /* 0x0000000113137836 */ /* 0x000fe20000000000 */
[----:B------:R-:W-:Y:S04]  /*0940*/  BSSY.RECONVERGENT B3, `(.L_x_21) ;  /* 0x0000014000037945 */ /* 0x000fe80003800200 */
[----:B------:R-:W-:-:S02]  /*0950*/  ISETP.NE.AND P3, PT, R19, R2, PT ;  /* 0x000000021300720c */ /* 0x000fc40003f65270 */
[----:B---3--:R-:W-:-:S13]  /*0960*/  ISETP.GE.AND P0, PT, R14, R23, PT ;  /* 0x000000170e00720c */ /* 0x008fda0003f06270 */
[----:B------:R-:W-:Y:S05]  /*0970*/  @P0 BRA `(.L_x_22) ;  /* 0x0000000000400947 */ /* 0x000fea0003800000 */
[----:B------:R-:W-:Y:S01]  /*0980*/  IADD3 R29, PT, PT, R14, 0x1, RZ ;  /* 0x000000010e1d7810 */ /* 0x000fe20007ffe0ff */
[----:B------:R-:W-:-:S07]  /*0990*/  IMAD.MOV.U32 R21, RZ, RZ, R14 ;  /* 0x000000ffff157224 */ /* 0x000fce00078e000e */
.L_x_24:
[----:B------:R-:W0:Y:S02]  /*09a0*/  LDC.64 R14, c[0x0][0x3a8] ;  /* 0x0000ea00ff0e7b82 */ /* 0x000e240000000a00 */
[----:B0-----:R-:W-:-:S06]  /*09b0*/  IMAD.WIDE R14, R21, 0x4, R14 ;  /* 0x00000004150e7825 */ /* 0x001fcc00078e020e */
[----:B------:R0:W3:Y:S02]  /*09c0*/  LDG.E R15, desc[UR36][R14.64] ;  /* 0x000000240e0f7981 */ /* 0x0000e4000c1e1900 */
[----:B0-----:R-:W-:Y:S01]  /*09d0*/  IMAD.MOV.U32 R14, RZ, RZ, R29 ;  /* 0x000000ffff0e7224 */ /* 0x001fe200078e001d */
[----:B---3--:R-:W-:-:S13]  /*09e0*/  ISETP.GE.AND P0, PT, R15, R28, PT ;  /* 0x0000001c0f00720c */ /* 0x008fda0003f06270 */
[----:B------:R-:W-:Y:S05]  /*09f0*/  @P0 BRA `(.L_x_23) ;  /* 0x00000000001c0947 */ /* 0x000fea0003800000 */
[----:B------:R0:W-:Y:S04]  /*0a00*/  ST.E desc[UR36][R10.64], R14 ;  /* 0x0000000e0a007985 */ /* 0x0001e8000c101924 */
[----:B------:R-:W3:Y:S01]  /*0a10*/  LD.E R23, desc[UR36][R12.64] ;  /* 0x000000240c177980 */ /* 0x000ee2000c101900 */
[----:B------:R-:W-:Y:S01]  /*0a20*/  VIADD R21, R21, 0x1 ;  /* 0x0000000115157836 */ /* 0x000fe20000000000 */
[C---:B------:R-:W-:Y:S02]  /*0a30*/  IADD3 R29, PT, PT, R14.reuse, 0x1, RZ ;  /* 0x000000010e1d7810 */ /* 0x040fe40007ffe0ff */
[----:B---3--:R-:W-:-:S13]  /*0a40*/  ISETP.GE.AND P0, PT, R14, R23, PT ;  /* 0x000000170e00720c */ /* 0x008fda0003f06270 */
[----:B0-----:R-:W-:Y:S05]  /*0a50*/  @!P0 BRA `(.L_x_24) ;  /* 0xfffffffc00d08947 */ /* 0x001fea000383ffff */
[----:B------:R-:W-:Y:S05]  /*0a60*/  BRA `(.L_x_22) ;  /* 0x0000000000047947 */ /* 0x000fea0003800000 */
.L_x_23:
[----:B------:R-:W-:-:S07]  /*0a70*/  VIADD R14, R14, 0xffffffff ;  /* 0xffffffff0e0e7836 */ /* 0x000fce0000000000 */
.L_x_22:
[----:B------:R-:W-:Y:S05]  /*0a80*/  BSYNC.RECONVERGENT B3 ;  /* 0x0000000000037941 */ /* 0x000fea0003800200 */
.L_x_21:
[----:B------:R-:W-:Y:S01]  /*0a90*/  ISETP.GE.AND P0, PT, R14, R23, PT ;  /* 0x000000170e00720c */ /* 0x000fe20003f06270 */
[----:B------:R-:W-:-:S12]  /*0aa0*/  BSSY.RECONVERGENT B3, `(.L_x_25) ;  /* 0x0000010000037945 */ /* 0x000fd80003800200 */
[----:B------:R-:W-:Y:S05]  /*0ab0*/  @P0 BRA `(.L_x_26) ;  /* 0x0000000000380947 */ /* 0x000fea0003800000 */
[----:B------:R-:W0:Y:S02]  /*0ac0*/  LDC.64 R10, c[0x0][0x3a8] ;  /* 0x0000ea00ff0a7b82 */ /* 0x000e240000000a00 */
[----:B0-----:R-:W-:-:S06]  /*0ad0*/  IMAD.WIDE R10, R14, 0x4, R10 ;  /* 0x000000040e0a7825 */ /* 0x001fcc00078e020a */
[----:B------:R-:W3:Y:S01]  /*0ae0*/  LDG.E R11, desc[UR36][R10.64] ;  /* 0x000000240a0b7981 */ /* 0x000ee2000c1e1900 */
[----:B------:R-:W-:Y:S02]  /*0af0*/  PLOP3.LUT P0, PT, PT, PT, PT, 0x80, 0x8 ;  /* 0x000000000008781c */ /* 0x000fe40003f0f070 */
[----:B------:R-:W-:Y:S02]  /*0b00*/  PLOP3.LUT P5, PT, PT, PT, PT, 0x8, 0x80 ;  /* 0x000000000080781c */ /* 0x000fe40003fae170 */
[----:B---3--:R-:W-:-:S13]  /*0b10*/  ISETP.NE.AND P4, PT, R11, R28, PT ;  /* 0x0000001c0b00720c */ /* 0x008fda0003f85270 */
[----:B------:R-:W-:Y:S01]  /*0b20*/  @!P4 PLOP3.LUT P0, PT, P2, PT, PT, 0x80, 0x8 ;  /* 0x000000000008c81c */ /* 0x000fe2000170f070 */
[----:B------:R-:W-:Y:S01]  /*0b30*/  @!P4 VIADD R12, R20, 0x1 ;  /* 0x00000001140cc836 */ /* 0x000fe20000000000 */
[----:B------:R-:W-:Y:S01]  /*0b40*/  @!P4 PLOP3.LUT P5, PT, P1, PT, PT, 0x80, 0x8 ;  /* 0x000000000008c81c */ /* 0x000fe20000faf070 */
[----:B------:R-:W-:-:S10]  /*0b50*/  @!P4 VIADD R13, R22, 0x1 ;  /* 0x00000001160dc836 */ /* 0x000fd40000000000 */
[----:B------:R-:W-:Y:S02]  /*0b60*/  @!P0 IADD3 R12, PT, PT, R20, RZ, RZ ;  /* 0x000000ff140c8210 */ /* 0x000fe40007ffe0ff */
[----:B------:R-:W-:-:S03]  /*0b70*/  @P5 IMAD.MOV R13, RZ, RZ, R22 ;  /* 0x000000ffff0d5224 */ /* 0x000fc600078e0216 */
[----:B------:R-:W-:Y:S02]  /*0b80*/  @!P4 IMAD.MOV.U32 R20, RZ, RZ, R12 ;  /* 0x000000ffff14c224 */ /* 0x000fe400078e000c */
[----:B------:R-:W-:-:S07]  /*0b90*/  @!P4 IMAD.MOV.U32 R22, RZ, RZ, R13 ;  /* 0x000000ffff16c224 */ /* 0x000fce00078e000d */
.L_x_26:
[----:B------:R-:W-:Y:S05]  /*0ba0*/  BSYNC.RECONVERGENT B3 ;  /* 0x0000000000037941 */ /* 0x000fea0003800200 */
.L_x_25:
[----:B------:R-:W-:Y:S05]  /*0bb0*/  @P3 BRA `(.L_x_27) ;  /* 0xfffffffc004c3947 */ /* 0x000fea000383ffff */
[----:B------:R-:W-:Y:S05]  /*0bc0*/  BSYNC.RECONVERGENT B1 ;  /* 0x0000000000017941 */ /* 0x000fea0003800200 */
.L_x_20:
[----:B------:R-:W0:Y:S02]  /*0bd0*/  LDC.64 R10, c[0x0][0x380] ;  /* 0x0000e000ff0a7b82 */ /* 0x000e240000000a00 */
[----:B0-----:R-:W-:-:S05]  /*0be0*/  IMAD.WIDE R10, R25, 0x4, R10 ;  /* 0x00000004190a7825 */ /* 0x001fca00078e020a */
[----:B------:R0:W5:Y:S02]  /*0bf0*/  LDG.E R13, desc[UR36][R10.64+0x4] ;  /* 0x000004240a0d7981 */ /* 0x000164000c1e1900 */
.L_x_19:
[----:B------:R-:W-:Y:S05]  /*0c00*/  BSYNC.RECONVERGENT B2 ;  /* 0x0000000000027941 */ /* 0x000fea0003800200 */
.L_x_18:
[----:B------:R-:W-:Y:S05]  /*0c10*/  BRA `(.L_x_28) ;  /* 0xfffffff8007c7947 */ /* 0x000fea000383ffff */
.L_x_15:
[----:B------:R-:W-:Y:S05]  /*0c20*/  BSYNC.RECONVERGENT B0 ;  /* 0x0000000000007941 */ /* 0x000fea0003800200 */
.L_x_11:
[----:B------:R-:W0:Y:S01]  /*0c30*/  LDCU.64 UR4, c[0x0][0x388] ;  /* 0x00007100ff0477ac */ /* 0x000e220008000a00 */
[----:B------:R-:W1:Y:S01]  /*0c40*/  LDC.64 R12, c[0x0][0x3b0] ;  /* 0x0000ec00ff0c7b82 */ /* 0x000e620000000a00 */
[C---:B------:R-:W-:Y:S01]  /*0c50*/  IADD3 R4, PT, PT, R7.reuse, R18, RZ ;  /* 0x0000001207047210 */ /* 0x040fe20007ffe0ff */
[C---:B------:R-:W-:Y:S01]  /*0c60*/  VIADD R0, R7.reuse, 0xffffffff ;  /* 0xffffffff07007836 */ /* 0x040fe20000000000 */
[----:B------:R-:W-:Y:S01]  /*0c70*/  SHF.R.S32.HI R3, RZ, 0x1f, R6 ;  /* 0x0000001fff037819 */ /* 0x000fe20000011406 */
[----:B------:R-:W-:Y:S01]  /*0c80*/  VIADD R5, R18, 0xffffffff ;  /* 0xffffffff12057836 */ /* 0x000fe20000000000 */
[----:B------:R-:W-:Y:S01]  /*0c90*/  IADD3 R10, PT, PT, R6, 0x2, R4 ;  /* 0x00000002060a7810 */ /* 0x000fe20007ffe004 */
[C---:B------:R-:W-:Y:S01]  /*0ca0*/  IMAD R0, R7.reuse, R0, RZ ;  /* 0x0000000007007224 */ /* 0x040fe200078e02ff */
[----:B------:R-:W-:Y:S01]  /*0cb0*/  SHF.R.S32.HI R23, RZ, 0x1f, R22 ;  /* 0x0000001fff177819 */ /* 0x000fe20000011416 */
[----:B------:R-:W-:Y:S01]  /*0cc0*/  IMAD R5, R18, R5, RZ ;  /* 0x0000000512057224 */ /* 0x000fe200078e02ff */
[----:B------:R-:W-:Y:S01]  /*0cd0*/  SHF.R.S32.HI R2, RZ, 0x1f, R10 ;  /* 0x0000001fff027819 */ /* 0x000fe2000001140a */
[----:B------:R-:W-:Y:S01]  /*0ce0*/  IMAD R18, R7, R18, RZ ;  /* 0x0000001207127224 */ /* 0x000fe200078e02ff */
[----:B------:R-:W-:-:S02]  /*0cf0*/  LEA.HI R17, R0, R0, RZ, 0x1 ;  /* 0x0000000000117211 */ /* 0x000fc400078f08ff */
[----:B------:R-:W-:Y:S02]  /*0d00*/  LEA.HI R16, R5, R5, RZ, 0x1 ;  /* 0x0000000505107211 */ /* 0x000fe400078f08ff */
[----:B------:R-:W-:Y:S02]  /*0d10*/  SHF.R.S32.HI R17, RZ, 0x1, R17 ;  /* 0x00000001ff117819 */ /* 0x000fe40000011411 */
[----:B0-----:R-:W-:Y:S02]  /*0d20*/  IADD3 R10, P0, PT, -R10, UR4, RZ ;  /* 0x000000040a0a7c10 */ /* 0x001fe4000ff1e1ff */
[----:B------:R-:W-:Y:S01]  /*0d30*/  LEA.HI.SX32 R16, R16, R17, 0x1f ;  /* 0x0000001110107211 */ /* 0x000fe200078ffaff */
[----:B------:R-:W-:Y:S01]  /*0d40*/  VIADD R17, R6, 0xffffffff ;  /* 0xffffffff06117836 */ /* 0x000fe20000000000 */
[----:B------:R-:W-:Y:S01]  /*0d50*/  IADD3.X R11, PT, PT, ~R2, UR5, RZ, P0, !PT ;  /* 0x00000005020b7c10 */ /* 0x000fe200087fe5ff */
[-C--:B------:R-:W-:Y:S01]  /*0d60*/  IMAD.WIDE.U32 R14, R10, R6.reuse, RZ ;  /* 0x000000060a0e7225 */ /* 0x080fe200078e00ff */
[----:B------:R-:W-:Y:S01]  /*0d70*/  SHF.R.S32.HI R5, RZ, 0x1f, R4 ;  /* 0x0000001fff057819 */ /* 0x000fe20000011404 */
[----:B------:R-:W0:Y:S02]  /*0d80*/  LDCU.64 UR4, c[0x0][0x398] ;  /* 0x00007300ff0477ac */ /* 0x000e240008000a00 */
[----:B------:R-:W-:-:S02]  /*0d90*/  IMAD R19, R11, R6, RZ ;  /* 0x000000060b137224 */ /* 0x000fc400078e02ff */
[----:B-1----:R-:W-:Y:S01]  /*0da0*/  IMAD.WIDE.U32 R12, R27, 0x68, R12 ;  /* 0x000000681b0c7825 */ /* 0x002fe200078e000c */
[----:B------:R-:W-:-:S03]  /*0db0*/  IADD3 R27, P0, PT, R10, -0x1, RZ ;  /* 0xffffffff0a1b7810 */ /* 0x000fc60007f1e0ff */
[-C--:B------:R-:W-:Y:S01]  /*0dc0*/  IMAD R21, R3, R10.reuse, R19 ;  /* 0x0000000a03157224 */ /* 0x080fe200078e0213 */
[----:B------:R-:W-:Y:S01]  /*0dd0*/  IADD3.X R7, PT, PT, R11, -0x1, RZ, P0, !PT ;  /* 0xffffffff0b077810 */ /* 0x000fe200007fe4ff */
[----:B------:R-:W-:Y:S02]  /*0de0*/  IMAD R19, R26, 0x68, RZ ;  /* 0x000000681a137824 */ /* 0x000fe400078e02ff */
[----:B------:R-:W-:Y:S02]  /*0df0*/  IMAD R17, R6, R17, RZ ;  /* 0x0000001106117224 */ /* 0x000fe400078e02ff */
[----:B------:R-:W-:Y:S01]  /*0e00*/  IMAD R7, R7, R10, RZ ;  /* 0x0000000a07077224 */ /* 0x000fe200078e02ff */
[----:B------:R-:W-:Y:S01]  /*0e10*/  IADD3 R13, PT, PT, R13, R19, RZ ;  /* 0x000000130d0d7210 */ /* 0x000fe20007ffe0ff */
[----:B------:R-:W-:Y:S01]  /*0e20*/  IMAD.IADD R15, R15, 0x1, R21 ;  /* 0x000000010f0f7824 */ /* 0x000fe200078e0215 */
[----:B------:R-:W-:Y:S01]  /*0e30*/  SHF.R.S32.HI R21, RZ, 0x1f, R20 ;  /* 0x0000001fff157819 */ /* 0x000fe20000011414 */
[----:B------:R-:W-:Y:S01]  /*0e40*/  IMAD R7, R27, R11, R7 ;  /* 0x0000000b1b077224 */ /* 0x000fe200078e0207 */
[----:B------:R-:W-:Y:S01]  /*0e50*/  SHF.R.S32.HI R19, RZ, 0x1f, R18 ;  /* 0x0000001fff137819 */ /* 0x000fe20000011412 */
[----:B------:R1:W-:Y:S01]  /*0e60*/  STG.E.64 desc[UR36][R12.64+0x20], R22 ;  /* 0x000020160c007986 */ /* 0x0003e2000c101b24 */
[----:B------:R-:W-:Y:S01]  /*0e70*/  IMAD R0, R11, R4, RZ ;  /* 0x000000040b007224 */ /* 0x000fe200078e02ff */
[----:B------:R-:W-:Y:S01]  /*0e80*/  LEA.HI R17, R17, R17, RZ, 0x1 ;  /* 0x0000001111117211 */ /* 0x000fe200078f08ff */
[----:B------:R-:W-:Y:S01]  /*0e90*/  IMAD.WIDE.U32 R26, R27, R10, RZ ;  /* 0x0000000a1b1a7225 */ /* 0x000fe200078e00ff */
[----:B------:R3:W-:Y:S03]  /*0ea0*/  STG.E.64 desc[UR36][R12.64+0x18], R20 ;  /* 0x000018140c007986 */ /* 0x0007e6000c101b24 */
[----:B------:R-:W-:Y:S01]  /*0eb0*/  IMAD.WIDE.U32 R28, R10, R4, RZ ;  /* 0x000000040a1c7225 */ /* 0x000fe200078e00ff */
[----:B------:R4:W-:Y:S01]  /*0ec0*/  STG.E.64 desc[UR36][R12.64+0x30], R18 ;  /* 0x000030120c007986 */ /* 0x0009e2000c101b24 */
[----:B------:R-:W-:-:S02]  /*0ed0*/  IADD3 R7, PT, PT, R27, R7, RZ ;  /* 0x000000071b077210 */ /* 0x000fc40007ffe0ff */
[----:B------:R-:W-:Y:S01]  /*0ee0*/  IMAD.MOV.U32 R2, RZ, RZ, R6 ;  /* 0x000000ffff027224 */ /* 0x000fe200078e0006 */
[----:B------:R-:W-:Y:S01]  /*0ef0*/  STG.E.64 desc[UR36][R12.64+0x8], R4 ;  /* 0x000008040c007986 */ /* 0x000fe2000c101b24 */
[--C-:B------:R-:W-:Y:S01]  /*0f00*/  SHF.R.U64 R26, R26, 0x1, R7.reuse ;  /* 0x000000011a1a7819 */ /* 0x100fe20000001207 */
[----:B-1----:R-:W1:Y:S01]  /*0f10*/  LDC.64 R22, c[0x0][0x380] ;  /* 0x0000e000ff167b82 */ /* 0x002e620000000a00 */
[----:B------:R-:W-:Y:S01]  /*0f20*/  SHF.R.U32.HI R27, RZ, 0x1, R7 ;  /* 0x00000001ff1b7819 */ /* 0x000fe20000011607 */
[----:B------:R5:W-:Y:S01]  /*0f30*/  STG.E.64 desc[UR36][R12.64], R2 ;  /* 0x000000020c007986 */ /* 0x000be2000c101b24 */
[----:B---3--:R-:W-:Y:S02]  /*0f40*/  IMAD R21, R5, R10, R0 ;  /* 0x0000000a05157224 */ /* 0x008fe400078e0200 */
[----:B------:R-:W-:Y:S01]  /*0f50*/  IMAD R20, R6, R4, RZ ;  /* 0x0000000406147224 */ /* 0x000fe200078e02ff */
[----:B------:R-:W-:Y:S01]  /*0f60*/  STG.E.64 desc[UR36][R12.64+0x10], R10 ;  /* 0x0000100a0c007986 */ /* 0x000fe2000c101b24 */
[----:B----4-:R-:W-:Y:S01]  /*0f70*/  SHF.R.S32.HI R18, RZ, 0x1, R17 ;  /* 0x00000001ff127819 */ /* 0x010fe20000011411 */
[----:B------:R-:W-:Y:S01]  /*0f80*/  IMAD.IADD R29, R29, 0x1, R21 ;  /* 0x000000011d1d7824 */ /* 0x000fe200078e0215 */
[----:B------:R-:W-:Y:S01]  /*0f90*/  SHF.R.S32.HI R17, RZ, 0x1f, R16 ;  /* 0x0000001fff117819 */ /* 0x000fe20000011410 */
[----:B------:R-:W-:Y:S01]  /*0fa0*/  STG.E.64 desc[UR36][R12.64+0x48], R14 ;  /* 0x0000480e0c007986 */ /* 0x000fe2000c101b24 */
[----:B------:R-:W-:-:S02]  /*0fb0*/  SHF.R.S32.HI R21, RZ, 0x1f, R20 ;  /* 0x0000001fff157819 */ /* 0x000fc40000011414 */
[----:B------:R-:W-:Y:S01]  /*0fc0*/  SHF.R.S32.HI R19, RZ, 0x1f, R18 ;  /* 0x0000001fff137819 */ /* 0x000fe20000011412 */
[----:B------:R-:W-:Y:S04]  /*0fd0*/  STG.E.64 desc[UR36][R12.64+0x40], R16 ;  /* 0x000040100c007986 */ /* 0x000fe8000c101b24 */
[----:B------:R-:W-:Y:S04]  /*0fe0*/  STG.E.64 desc[UR36][R12.64+0x38], R20 ;  /* 0x000038140c007986 */ /* 0x000fe8000c101b24 */
[----:B------:R-:W-:Y:S01]  /*0ff0*/  STG.E.64 desc[UR36][R12.64+0x28], R18 ;  /* 0x000028120c007986 */ /* 0x000fe2000c101b24 */
[----:B-1----:R-:W-:-:S03]  /*1000*/  IMAD.WIDE R22, R25, 0x4, R22 ;  /* 0x0000000419167825 */ /* 0x002fc600078e0216 */
[----:B------:R-:W-:Y:S04]  /*1010*/  STG.E.64 desc[UR36][R12.64+0x50], R28 ;  /* 0x0000501c0c007986 */ /* 0x000fe8000c101b24 */
[----:B------:R-:W-:Y:S04]  /*1020*/  STG.E.64 desc[UR36][R12.64+0x58], R26 ;  /* 0x0000581a0c007986 */ /* 0x000fe8000c101b24 */
[----:B-----5:R-:W3:Y:S04]  /*1030*/  LDG.E R2, desc[UR36][R8.64+0x4] ;  /* 0x0000042408027981 */ /* 0x020ee8000c1e1900 */
[----:B------:R-:W3:Y:S04]  /*1040*/  LDG.E R5, desc[UR36][R8.64] ;  /* 0x0000002408057981 */ /* 0x000ee8000c1e1900 */
[----:B------:R-:W4:Y:S04]  /*1050*/  LDG.E R0, desc[UR36][R22.64+0x4] ;  /* 0x0000042416007981 */ /* 0x000f28000c1e1900 */
[----:B------:R-:W4:Y:S01]  /*1060*/  LDG.E R3, desc[UR36][R22.64] ;  /* 0x0000002416037981 */ /* 0x000f22000c1e1900 */
[----:B---3--:R-:W-:Y:S01]  /*1070*/  IMAD.IADD R5, R5, 0x1, -R2 ;  /* 0x0000000105057824 */ /* 0x008fe200078e0a02 */
[----:B----4-:R-:W-:-:S04]  /*1080*/  IADD3 R0, PT, PT, -R0, R3, RZ ;  /* 0x0000000300007210 */ /* 0x010fc80007ffe1ff */
[----:B------:R-:W-:Y:S02]  /*1090*/  SHF.R.S32.HI R3, RZ, 0x1f, R5 ;  /* 0x0000001fff037819 */ /* 0x000fe40000011405 */
[--C-:B0-----:R-:W-:Y:S02]  /*10a0*/  IADD3 R2, P0, P1, R5, UR4, R0.reuse ;  /* 0x0000000405027c10 */ /* 0x101fe4000f91e000 */
[----:B------:R-:W-:-:S04]  /*10b0*/  SHF.R.S32.HI R0, RZ, 0x1f, R0 ;  /* 0x0000001fff007819 */ /* 0x000fc80000011400 */
[----:B------:R-:W-:Y:S02]  /*10c0*/  IADD3.X R0, PT, PT, R3, UR5, R0, P0, P1 ;  /* 0x0000000503007c10 */ /* 0x000fe400087e2400 */
[----:B------:R-:W-:-:S05]  /*10d0*/  IADD3 R2, P0, PT, R2, 0x1, RZ ;  /* 0x0000000102027810 */ /* 0x000fca0007f1e0ff */
[----:B------:R-:W-:-:S05]  /*10e0*/  IMAD.X R3, RZ, RZ, R0, P0 ;  /* 0x000000ffff037224 */ /* 0x000fca00000e0600 */
[----:B------:R-:W-:Y:S01]  /*10f0*/  STG.E.64 desc[UR36][R12.64+0x60], R2 ;  /* 0x000060020c007986 */ /* 0x000fe2000c101b24 */
[----:B------:R-:W-:Y:S05]  /*1100*/  EXIT ;  /* 0x000000000000794d */ /* 0x000fea0003800000 */
.L_x_29:
[----:B------:R-:W-:-:S00]  /*1110*/  BRA `(.L_x_29) ;  /* 0xfffffffc00fc7947 */ /* 0x000fc0000383ffff */
[----:B------:R-:W-:-:S00]  /*1120*/  NOP ;  /* 0x0000000000007918 */ /* 0x000fc00000000000 */
        /* <DEDUP_REMOVED lines=13> */
.L_x_30:


//--------------------- .nv.shared.reserved.0     --------------------------
	.section	.nv.shared.reserved.0,"aw",@nobits
	.weak		__nv_reservedSMEM_offset_0_alias
	.size		__nv_reservedSMEM_offset_0_alias, 0, 64
	.other		__nv_reservedSMEM_offset_0_alias,@"STO_CUDA_RESERVED_SHARED STV_DEFAULT"
__nv_reservedSMEM_offset_0_alias:
	.zero		0
	.zero		64


//--------------------- .nv.constant0._Z9graphletsPiyS_yS_S_P11EDGE_OUTPUT --------------------------
	.section	.nv.constant0._Z9graphletsPiyS_yS_S_P11EDGE_OUTPUT,"a",@progbits
	.sectionflags	@""
	.align	4
.nv.constant0._Z9graphletsPiyS_yS_S_P11EDGE_OUTPUT:
	.zero		952


//--------------------- SYMBOLS --------------------------

	.type		.nv.reservedSmem.offset0,@object
	.size		.nv.reservedSmem.offset0,0x4
	.type		malloc,@function
